//
// Generated by NVIDIA NVVM Compiler
//
// Compiler Build ID: CL-36424714
// Cuda compilation tools, release 13.0, V13.0.88
// Based on NVVM 20.0.0
//

.version 9.0
.target sm_100
.address_size 64

	// .globl	_Z13reduce_globalIfEvPT_S1_

.visible .entry _Z13reduce_globalIfEvPT_S1_(
	.param .u64 .ptr .align 1 _Z13reduce_globalIfEvPT_S1__param_0,
	.param .u64 .ptr .align 1 _Z13reduce_globalIfEvPT_S1__param_1
)
{
	.reg .pred 	%p<5>;
	.reg .b32 	%r<8>;
	.reg .b32 	%f<5>;
	.reg .b64 	%rd<13>;

	ld.param.u64 	%rd4, [_Z13reduce_globalIfEvPT_S1__param_0];
	ld.param.u64 	%rd3, [_Z13reduce_globalIfEvPT_S1__param_1];
	cvta.to.global.u64 	%rd5, %rd4;
	mov.u32 	%r1, %tid.x;
	mov.u32 	%r7, %ntid.x;
	mov.u32 	%r3, %ctaid.x;
	mul.lo.s32 	%r6, %r7, %r3;
	mul.wide.u32 	%rd6, %r6, 4;
	add.s64 	%rd1, %rd5, %rd6;
	setp.lt.u32 	%p1, %r7, 2;
	@%p1 bra 	$L__BB0_5;
	mul.wide.u32 	%rd7, %r1, 4;
	add.s64 	%rd2, %rd1, %rd7;
$L__BB0_2:
	shr.u32 	%r5, %r7, 1;
	setp.ge.u32 	%p2, %r1, %r5;
	@%p2 bra 	$L__BB0_4;
	mul.wide.u32 	%rd8, %r5, 4;
	add.s64 	%rd9, %rd2, %rd8;
	ld.global.f32 	%f1, [%rd9];
	ld.global.f32 	%f2, [%rd2];
	add.f32 	%f3, %f1, %f2;
	st.global.f32 	[%rd2], %f3;
$L__BB0_4:
	bar.sync 	0;
	setp.gt.u32 	%p3, %r7, 3;
	mov.u32 	%r7, %r5;
	@%p3 bra 	$L__BB0_2;
$L__BB0_5:
	setp.ne.s32 	%p4, %r1, 0;
	@%p4 bra 	$L__BB0_7;
	ld.global.f32 	%f4, [%rd1];
	cvta.to.global.u64 	%rd10, %rd3;
	mul.wide.u32 	%rd11, %r3, 4;
	add.s64 	%rd12, %rd10, %rd11;
	st.global.f32 	[%rd12], %f4;
$L__BB0_7:
	ret;

}


// ===== COMPILED SASS (sm_100) =====

	.target	sm_100

	.elftype	@"ET_EXEC"


//--------------------- .note.nv.tkinfo           --------------------------
	.section	.note.nv.tkinfo,"",@"SHT_NOTE"
	.sectionflags	@"SHF_NOTE_NV_TKINFO"
	.tkinfo
        /*0018*/ 	.word	0x00000002
        /*0030*/ 	.string	""
        /*0030*/ 	.string	"ptxas"
        /*0030*/ 	.string	"Cuda compilation tools, release 13.0, V13.0.88"
        /*0030*/ 	.string	"Build cuda_13.0.r13.0/compiler.36424714_0"
        /*0030*/ 	.string	"-arch sm_100 -m 64 "



//--------------------- .note.nv.cuinfo           --------------------------
	.section	.note.nv.cuinfo,"",@"SHT_NOTE"
	.sectionflags	@"SHF_NOTE_NV_CUINFO"
        /*0018*/ 	.short	0x0002
        /*001a*/ 	.short	0x0064
        /*001c*/ 	.short	0x0082
	.zero		2


//--------------------- .nv.info                  --------------------------
	.section	.nv.info,"",@"SHT_CUDA_INFO"
	.align	4


	//----- nvinfo : EIATTR_REGCOUNT
	.align		4
        /*0000*/ 	.byte	0x04, 0x2f
        /*0002*/ 	.short	(.L_1 - .L_0)
	.align		4
.L_0:
        /*0004*/ 	.word	index@(_Z13reduce_globalIfEvPT_S1_)
        /*0008*/ 	.word	0x00000010


	//----- nvinfo : EIATTR_FRAME_SIZE
	.align		4
.L_1:
        /*000c*/ 	.byte	0x04, 0x11
        /*000e*/ 	.short	(.L_3 - .L_2)
	.align		4
.L_2:
        /*0010*/ 	.word	index@(_Z13reduce_globalIfEvPT_S1_)
        /*0014*/ 	.word	0x00000000


	//----- nvinfo : EIATTR_MIN_STACK_SIZE
	.align		4
.L_3:
        /*0018*/ 	.byte	0x04, 0x12
        /*001a*/ 	.short	(.L_5 - .L_4)
	.align		4
.L_4:
        /*001c*/ 	.word	index@(_Z13reduce_globalIfEvPT_S1_)
        /*0020*/ 	.word	0x00000000
.L_5:


//--------------------- .nv.compat                --------------------------
	.section	.nv.compat,"",@"SHT_CUDA_COMPAT_INFO"
	.align	4
        /*0000*/ 	.byte	0x02, 0x09, 0x00, 0x00, 0x02, 0x02, 0x01, 0x00, 0x02, 0x05, 0x05, 0x00, 0x03, 0x07, 0x01, 0x01
        /*0010*/ 	.byte	0x02, 0x03, 0x00, 0x00, 0x02, 0x06, 0x01, 0x00, 0x04, 0x0b, 0x08, 0x00, 0x09, 0x00, 0x00, 0x00
        /*0020*/ 	.byte	0x00, 0x00, 0x00, 0x00


//--------------------- .nv.info._Z13reduce_globalIfEvPT_S1_ --------------------------
	.section	.nv.info._Z13reduce_globalIfEvPT_S1_,"",@"SHT_CUDA_INFO"
	.sectionflags	@""
	.align	4


	//----- nvinfo : EIATTR_CUDA_API_VERSION
	.align		4
        /*0000*/ 	.byte	0x04, 0x37
        /*0002*/ 	.short	(.L_7 - .L_6)
.L_6:
        /*0004*/ 	.word	0x00000082


	//----- nvinfo : EIATTR_KPARAM_INFO
	.align		4
.L_7:
        /*0008*/ 	.byte	0x04, 0x17
        /*000a*/ 	.short	(.L_9 - .L_8)
.L_8:
        /*000c*/ 	.word	0x00000000
        /*0010*/ 	.short	0x0001
        /*0012*/ 	.short	0x0008
        /*0014*/ 	.byte	0x00, 0xf5, 0x21, 0x00


	//----- nvinfo : EIATTR_KPARAM_INFO
	.align		4
.L_9:
        /*0018*/ 	.byte	0x04, 0x17
        /*001a*/ 	.short	(.L_11 - .L_10)
.L_10:
        /*001c*/ 	.word	0x00000000
        /*0020*/ 	.short	0x0000
        /*0022*/ 	.short	0x0000
        /*0024*/ 	.byte	0x00, 0xf5, 0x21, 0x00


	//----- nvinfo : EIATTR_SPARSE_MMA_MASK
	.align		4
.L_11:
        /*0028*/ 	.byte	0x03, 0x50
        /*002a*/ 	.short	0x0000


	//----- nvinfo : EIATTR_MAXREG_COUNT
	.align		4
        /*002c*/ 	.byte	0x03, 0x1b
        /*002e*/ 	.short	0x00ff


	//----- nvinfo : EIATTR_NUM_BARRIERS
	.align		4
        /*0030*/ 	.byte	0x02, 0x4c
        /*0032*/ 	.byte	0x01
	.zero		1


	//----- nvinfo : EIATTR_MERCURY_ISA_VERSION
	.align		4
        /*0034*/ 	.byte	0x03, 0x5f
        /*0036*/ 	.short	0x0101


	//----- nvinfo : EIATTR_VRC_CTA_INIT_COUNT
	.align		4
        /*0038*/ 	.byte	0x02, 0x4a
	.zero		1
	.zero		1


	//----- nvinfo : EIATTR_EXIT_INSTR_OFFSETS
	.align		4
        /*003c*/ 	.byte	0x04, 0x1c
        /*003e*/ 	.short	(.L_13 - .L_12)


	//   ....[0]....
.L_12:
        /*0040*/ 	.word	0x000001b0


	//   ....[1]....
        /*0044*/ 	.word	0x00000200


	//----- nvinfo : EIATTR_CRS_STACK_SIZE
	.align		4
.L_13:
        /*0048*/ 	.byte	0x04, 0x1e
        /*004a*/ 	.short	(.L_15 - .L_14)
.L_14:
        /*004c*/ 	.word	0x00000000


	//----- nvinfo : EIATTR_CBANK_PARAM_SIZE
	.align		4
.L_15:
        /*0050*/ 	.byte	0x03, 0x19
        /*0052*/ 	.short	0x0010


	//----- nvinfo : EIATTR_PARAM_CBANK
	.align		4
        /*0054*/ 	.byte	0x04, 0x0a
        /*0056*/ 	.short	(.L_17 - .L_16)
	.align		4
.L_16:
        /*0058*/ 	.word	index@(.nv.constant0._Z13reduce_globalIfEvPT_S1_)
        /*005c*/ 	.short	0x0380
        /*005e*/ 	.short	0x0010


	//----- nvinfo : EIATTR_SW_WAR
	.align		4
.L_17:
        /*0060*/ 	.byte	0x04, 0x36
        /*0062*/ 	.short	(.L_19 - .L_18)
.L_18:
        /*0064*/ 	.word	0x00000008
.L_19:


//--------------------- .nv.callgraph             --------------------------
	.section	.nv.callgraph,"",@"SHT_CUDA_CALLGRAPH"
	.align	4
	.sectionentsize	8
	.align		4
        /*0000*/ 	.word	0x00000000
	.align		4
        /*0004*/ 	.word	0xffffffff
	.align		4
        /*0008*/ 	.word	0x00000000
	.align		4
        /*000c*/ 	.word	0xfffffffe
	.align		4
        /*0010*/ 	.word	0x00000000
	.align		4
        /*0014*/ 	.word	0xfffffffd
	.align		4
        /*0018*/ 	.word	0x00000000
	.align		4
        /*001c*/ 	.word	0xfffffffc


//--------------------- .text._Z13reduce_globalIfEvPT_S1_ --------------------------
	.section	.text._Z13reduce_globalIfEvPT_S1_,"ax",@progbits
	.align	128
        .global         _Z13reduce_globalIfEvPT_S1_
        .type           _Z13reduce_globalIfEvPT_S1_,@function
        .size           _Z13reduce_globalIfEvPT_S1_,(.L_x_5 - _Z13reduce_globalIfEvPT_S1_)
        .other          _Z13reduce_globalIfEvPT_S1_,@"STO_CUDA_ENTRY STV_DEFAULT"
_Z13reduce_globalIfEvPT_S1_:
.text._Z13reduce_globalIfEvPT_S1_:
[----:B------:R-:W-:Y:S01]  /*0000*/  LDC R1, c[0x0][0x37c] ;  /* 0x0000df00ff017b82 */ /* 0x000fe20000000800 */
[----:B------:R-:W0:Y:S01]  /*0010*/  S2R R13, SR_CTAID.X ;  /* 0x00000000000d7919 */ /* 0x000e220000002500 */
[----:B------:R-:W1:Y:S06]  /*0020*/  LDCU UR6, c[0x0][0x360] ;  /* 0x00006c00ff0677ac */ /* 0x000e6c0008000800 */
[----:B------:R-:W2:Y:S01]  /*0030*/  LDC.64 R2, c[0x0][0x380] ;  /* 0x0000e000ff027b82 */ /* 0x000ea20000000a00 */
[----:B------:R-:W3:Y:S01]  /*0040*/  S2R R11, SR_TID.X ;  /* 0x00000000000b7919 */ /* 0x000ee20000002100 */
[----:B------:R-:W4:Y:S01]  /*0050*/  LDCU.64 UR4, c[0x0][0x358] ;  /* 0x00006b00ff0477ac */ /* 0x000f220008000a00 */
[----:B-1----:R-:W-:-:S02]  /*0060*/  UISETP.GE.U32.AND UP0, UPT, UR6, 0x2, UPT ;  /* 0x000000020600788c */ /* 0x002fc4000bf06070 */
[----:B0-----:R-:W-:-:S04]  /*0070*/  IMAD R5, R13, UR6, RZ ;  /* 0x000000060d057c24 */ /* 0x001fc8000f8e02ff */
[----:B--2---:R-:W-:-:S03]  /*0080*/  IMAD.WIDE.U32 R2, R5, 0x4, R2 ;  /* 0x0000000405027825 */ /* 0x004fc600078e0002 */
[----:B---34-:R-:W-:Y:S05]  /*0090*/  BRA.U !UP0, `(.L_x_0) ;  /* 0x0000000108407547 */ /* 0x018fea000b800000 */
[----:B------:R-:W-:Y:S01]  /*00a0*/  MOV R0, UR6 ;  /* 0x0000000600007c02 */ /* 0x000fe20008000f00 */
[----:B------:R-:W-:-:S07]  /*00b0*/  IMAD.WIDE.U32 R4, R11, 0x4, R2 ;  /* 0x000000040b047825 */ /* 0x000fce00078e0002 */
.L_x_3:
[----:B------:R-:W-:Y:S01]  /*00c0*/  SHF.R.U32.HI R8, RZ, 0x1, R0 ;  /* 0x00000001ff087819 */ /* 0x000fe20000011600 */
[----:B------:R-:W-:Y:S03]  /*00d0*/  BSSY.RECONVERGENT B0, `(.L_x_1) ;  /* 0x0000008000007945 */ /* 0x000fe60003800200 */
[----:B------:R-:W-:-:S13]  /*00e0*/  ISETP.GE.U32.AND P0, PT, R11, R8, PT ;  /* 0x000000080b00720c */ /* 0x000fda0003f06070 */
[----:B0-----:R-:W-:Y:S05]  /*00f0*/  @P0 BRA `(.L_x_2) ;  /* 0x0000000000140947 */ /* 0x001fea0003800000 */
[----:B------:R-:W-:Y:S01]  /*0100*/  IMAD.WIDE.U32 R6, R8, 0x4, R4 ;  /* 0x0000000408067825 */ /* 0x000fe200078e0004 */
[----:B------:R-:W2:Y:S05]  /*0110*/  LDG.E R9, desc[UR4][R4.64] ;  /* 0x0000000404097981 */ /* 0x000eaa000c1e1900 */
[----:B------:R-:W2:Y:S02]  /*0120*/  LDG.E R6, desc[UR4][R6.64] ;  /* 0x0000000406067981 */ /* 0x000ea4000c1e1900 */
[----:B--2---:R-:W-:-:S05]  /*0130*/  FADD R9, R6, R9 ;  /* 0x0000000906097221 */ /* 0x004fca0000000000 */
[----:B------:R0:W-:Y:S02]  /*0140*/  STG.E desc[UR4][R4.64], R9 ;  /* 0x0000000904007986 */ /* 0x0001e4000c101904 */
.L_x_2:
[----:B------:R-:W-:Y:S05]  /*0150*/  BSYNC.RECONVERGENT B0 ;  /* 0x0000000000007941 */ /* 0x000fea0003800200 */
.L_x_1:
[----:B------:R-:W-:Y:S01]  /*0160*/  BAR.SYNC.DEFER_BLOCKING 0x0 ;  /* 0x0000000000007b1d */ /* 0x000fe20000010000 */
[----:B------:R-:W-:Y:S02]  /*0170*/  ISETP.GT.U32.AND P0, PT, R0, 0x3, PT ;  /* 0x000000030000780c */ /* 0x000fe40003f04070 */
[----:B------:R-:W-:-:S11]  /*0180*/  MOV R0, R8 ;  /* 0x0000000800007202 */ /* 0x000fd60000000f00 */
[----:B------:R-:W-:Y:S05]  /*0190*/  @P0 BRA `(.L_x_3) ;  /* 0xfffffffc00c80947 */ /* 0x000fea000383ffff */
.L_x_0:
[----:B------:R-:W-:-:S13]  /*01a0*/  ISETP.NE.AND P0, PT, R11, RZ, PT ;  /* 0x000000ff0b00720c */ /* 0x000fda0003f05270 */
[----:B------:R-:W-:Y:S05]  /*01b0*/  @P0 EXIT ;  /* 0x000000000000094d */ /* 0x000fea0003800000 */
[----:B------:R-:W2:Y:S01]  /*01c0*/  LDG.E R3, desc[UR4][R2.64] ;  /* 0x0000000402037981 */ /* 0x000ea2000c1e1900 */
[----:B0-----:R-:W0:Y:S02]  /*01d0*/  LDC.64 R4, c[0x0][0x388] ;  /* 0x0000e200ff047b82 */ /* 0x001e240000000a00 */
[----:B0-----:R-:W-:-:S05]  /*01e0*/  IMAD.WIDE.U32 R4, R13, 0x4, R4 ;  /* 0x000000040d047825 */ /* 0x001fca00078e0004 */
[----:B--2---:R-:W-:Y:S01]  /*01f0*/  STG.E desc[UR4][R4.64], R3 ;  /* 0x0000000304007986 */ /* 0x004fe2000c101904 */
[----:B------:R-:W-:Y:S05]  /*0200*/  EXIT ;  /* 0x000000000000794d */ /* 0x000fea0003800000 */
.L_x_4:
[----:B------:R-:W-:-:S00]  /*0210*/  BRA `(.L_x_4) ;  /* 0xfffffffc00fc7947 */ /* 0x000fc0000383ffff */
[----:B------:R-:W-:-:S00]  /*0220*/  NOP ;  /* 0x0000000000007918 */ /* 0x000fc00000000000 */
        /* <DEDUP_REMOVED lines=13> */
.L_x_5:


//--------------------- .nv.shared.reserved.0     --------------------------
	.section	.nv.shared.reserved.0,"aw",@nobits
	.weak		__nv_reservedSMEM_offset_0_alias
	.size		__nv_reservedSMEM_offset_0_alias, 0, 64
	.other		__nv_reservedSMEM_offset_0_alias,@"STO_CUDA_RESERVED_SHARED STV_DEFAULT"
__nv_reservedSMEM_offset_0_alias:
	.zero		0
	.zero		64


//--------------------- .nv.constant0._Z13reduce_globalIfEvPT_S1_ --------------------------
	.section	.nv.constant0._Z13reduce_globalIfEvPT_S1_,"a",@progbits
	.sectionflags	@""
	.align	4
.nv.constant0._Z13reduce_globalIfEvPT_S1_:
	.zero		912


//--------------------- SYMBOLS --------------------------

	.type		.nv.reservedSmem.offset0,@object
	.size		.nv.reservedSmem.offset0,0x4
